//
// Generated by NVIDIA NVVM Compiler
//
// Compiler Build ID: CL-36424714
// Cuda compilation tools, release 13.0, V13.0.88
// Based on NVVM 20.0.0
//

.version 9.0
.target sm_100
.address_size 64

	// .globl	_Z17squareArrayKernelPfi

.visible .entry _Z17squareArrayKernelPfi(
	.param .u64 .ptr .align 1 _Z17squareArrayKernelPfi_param_0,
	.param .u32 _Z17squareArrayKernelPfi_param_1
)
{
	.reg .pred 	%p<2>;
	.reg .b32 	%r<6>;
	.reg .b32 	%f<3>;
	.reg .b64 	%rd<5>;

	ld.param.u64 	%rd1, [_Z17squareArrayKernelPfi_param_0];
	ld.param.u32 	%r2, [_Z17squareArrayKernelPfi_param_1];
	mov.u32 	%r3, %tid.x;
	mov.u32 	%r4, %ntid.x;
	mov.u32 	%r5, %ctaid.x;
	mad.lo.s32 	%r1, %r4, %r5, %r3;
	setp.ge.s32 	%p1, %r1, %r2;
	@%p1 bra 	$L__BB0_2;
	cvta.to.global.u64 	%rd2, %rd1;
	mul.wide.s32 	%rd3, %r1, 4;
	add.s64 	%rd4, %rd2, %rd3;
	ld.global.f32 	%f1, [%rd4];
	mul.f32 	%f2, %f1, %f1;
	st.global.f32 	[%rd4], %f2;
$L__BB0_2:
	ret;

}


// ===== COMPILED SASS (sm_100) =====

	.target	sm_100

	.elftype	@"ET_EXEC"


//--------------------- .note.nv.tkinfo           --------------------------
	.section	.note.nv.tkinfo,"",@"SHT_NOTE"
	.sectionflags	@"SHF_NOTE_NV_TKINFO"
	.tkinfo
        /*0018*/ 	.word	0x00000002
        /*0030*/ 	.string	""
        /*0030*/ 	.string	"ptxas"
        /*0030*/ 	.string	"Cuda compilation tools, release 13.0, V13.0.88"
        /*0030*/ 	.string	"Build cuda_13.0.r13.0/compiler.36424714_0"
        /*0030*/ 	.string	"-arch sm_100 -m 64 "



//--------------------- .note.nv.cuinfo           --------------------------
	.section	.note.nv.cuinfo,"",@"SHT_NOTE"
	.sectionflags	@"SHF_NOTE_NV_CUINFO"
        /*0018*/ 	.short	0x0002
        /*001a*/ 	.short	0x0064
        /*001c*/ 	.short	0x0082
	.zero		2


//--------------------- .nv.info                  --------------------------
	.section	.nv.info,"",@"SHT_CUDA_INFO"
	.align	4


	//----- nvinfo : EIATTR_REGCOUNT
	.align		4
        /*0000*/ 	.byte	0x04, 0x2f
        /*0002*/ 	.short	(.L_1 - .L_0)
	.align		4
.L_0:
        /*0004*/ 	.word	index@(_Z17squareArrayKernelPfi)
        /*0008*/ 	.word	0x00000008


	//----- nvinfo : EIATTR_FRAME_SIZE
	.align		4
.L_1:
        /*000c*/ 	.byte	0x04, 0x11
        /*000e*/ 	.short	(.L_3 - .L_2)
	.align		4
.L_2:
        /*0010*/ 	.word	index@(_Z17squareArrayKernelPfi)
        /*0014*/ 	.word	0x00000000


	//----- nvinfo : EIATTR_MIN_STACK_SIZE
	.align		4
.L_3:
        /*0018*/ 	.byte	0x04, 0x12
        /*001a*/ 	.short	(.L_5 - .L_4)
	.align		4
.L_4:
        /*001c*/ 	.word	index@(_Z17squareArrayKernelPfi)
        /*0020*/ 	.word	0x00000000
.L_5:


//--------------------- .nv.compat                --------------------------
	.section	.nv.compat,"",@"SHT_CUDA_COMPAT_INFO"
	.align	4
        /*0000*/ 	.byte	0x02, 0x09, 0x00, 0x00, 0x02, 0x02, 0x01, 0x00, 0x02, 0x05, 0x05, 0x00, 0x03, 0x07, 0x01, 0x01
        /*0010*/ 	.byte	0x02, 0x03, 0x00, 0x00, 0x02, 0x06, 0x01, 0x00, 0x04, 0x0b, 0x08, 0x00, 0x09, 0x00, 0x00, 0x00
        /*0020*/ 	.byte	0x00, 0x00, 0x00, 0x00


//--------------------- .nv.info._Z17squareArrayKernelPfi --------------------------
	.section	.nv.info._Z17squareArrayKernelPfi,"",@"SHT_CUDA_INFO"
	.sectionflags	@""
	.align	4


	//----- nvinfo : EIATTR_CUDA_API_VERSION
	.align		4
        /*0000*/ 	.byte	0x04, 0x37
        /*0002*/ 	.short	(.L_7 - .L_6)
.L_6:
        /*0004*/ 	.word	0x00000082


	//----- nvinfo : EIATTR_KPARAM_INFO
	.align		4
.L_7:
        /*0008*/ 	.byte	0x04, 0x17
        /*000a*/ 	.short	(.L_9 - .L_8)
.L_8:
        /*000c*/ 	.word	0x00000000
        /*0010*/ 	.short	0x0001
        /*0012*/ 	.short	0x0008
        /*0014*/ 	.byte	0x00, 0xf0, 0x11, 0x00


	//----- nvinfo : EIATTR_KPARAM_INFO
	.align		4
.L_9:
        /*0018*/ 	.byte	0x04, 0x17
        /*001a*/ 	.short	(.L_11 - .L_10)
.L_10:
        /*001c*/ 	.word	0x00000000
        /*0020*/ 	.short	0x0000
        /*0022*/ 	.short	0x0000
        /*0024*/ 	.byte	0x00, 0xf5, 0x21, 0x00


	//----- nvinfo : EIATTR_SPARSE_MMA_MASK
	.align		4
.L_11:
        /*0028*/ 	.byte	0x03, 0x50
        /*002a*/ 	.short	0x0000


	//----- nvinfo : EIATTR_MAXREG_COUNT
	.align		4
        /*002c*/ 	.byte	0x03, 0x1b
        /*002e*/ 	.short	0x00ff


	//----- nvinfo : EIATTR_MERCURY_ISA_VERSION
	.align		4
        /*0030*/ 	.byte	0x03, 0x5f
        /*0032*/ 	.short	0x0101


	//----- nvinfo : EIATTR_VRC_CTA_INIT_COUNT
	.align		4
        /*0034*/ 	.byte	0x02, 0x4a
	.zero		1
	.zero		1


	//----- nvinfo : EIATTR_EXIT_INSTR_OFFSETS
	.align		4
        /*0038*/ 	.byte	0x04, 0x1c
        /*003a*/ 	.short	(.L_13 - .L_12)


	//   ....[0]....
.L_12:
        /*003c*/ 	.word	0x00000070


	//   ....[1]....
        /*0040*/ 	.word	0x000000e0


	//----- nvinfo : EIATTR_CBANK_PARAM_SIZE
	.align		4
.L_13:
        /*0044*/ 	.byte	0x03, 0x19
        /*0046*/ 	.short	0x000c


	//----- nvinfo : EIATTR_PARAM_CBANK
	.align		4
        /*0048*/ 	.byte	0x04, 0x0a
        /*004a*/ 	.short	(.L_15 - .L_14)
	.align		4
.L_14:
        /*004c*/ 	.word	index@(.nv.constant0._Z17squareArrayKernelPfi)
        /*0050*/ 	.short	0x0380
        /*0052*/ 	.short	0x000c


	//----- nvinfo : EIATTR_SW_WAR
	.align		4
.L_15:
        /*0054*/ 	.byte	0x04, 0x36
        /*0056*/ 	.short	(.L_17 - .L_16)
.L_16:
        /*0058*/ 	.word	0x00000008
.L_17:


//--------------------- .nv.callgraph             --------------------------
	.section	.nv.callgraph,"",@"SHT_CUDA_CALLGRAPH"
	.align	4
	.sectionentsize	8
	.align		4
        /*0000*/ 	.word	0x00000000
	.align		4
        /*0004*/ 	.word	0xffffffff
	.align		4
        /*0008*/ 	.word	0x00000000
	.align		4
        /*000c*/ 	.word	0xfffffffe
	.align		4
        /*0010*/ 	.word	0x00000000
	.align		4
        /*0014*/ 	.word	0xfffffffd
	.align		4
        /*0018*/ 	.word	0x00000000
	.align		4
        /*001c*/ 	.word	0xfffffffc


//--------------------- .text._Z17squareArrayKernelPfi --------------------------
	.section	.text._Z17squareArrayKernelPfi,"ax",@progbits
	.align	128
        .global         _Z17squareArrayKernelPfi
        .type           _Z17squareArrayKernelPfi,@function
        .size           _Z17squareArrayKernelPfi,(.L_x_1 - _Z17squareArrayKernelPfi)
        .other          _Z17squareArrayKernelPfi,@"STO_CUDA_ENTRY STV_DEFAULT"
_Z17squareArrayKernelPfi:
.text._Z17squareArrayKernelPfi:
[----:B------:R-:W-:Y:S01]  /*0000*/  LDC R1, c[0x0][0x37c] ;  /* 0x0000df00ff017b82 */ /* 0x000fe20000000800 */
[----:B------:R-:W0:Y:S01]  /*0010*/  S2R R5, SR_TID.X ;  /* 0x0000000000057919 */ /* 0x000e220000002100 */
[----:B------:R-:W0:Y:S01]  /*0020*/  LDCU UR4, c[0x0][0x360] ;  /* 0x00006c00ff0477ac */ /* 0x000e220008000800 */
[----:B------:R-:W0:Y:S01]  /*0030*/  S2R R0, SR_CTAID.X ;  /* 0x0000000000007919 */ /* 0x000e220000002500 */
[----:B------:R-:W1:Y:S01]  /*0040*/  LDCU UR5, c[0x0][0x388] ;  /* 0x00007100ff0577ac */ /* 0x000e620008000800 */
[----:B0-----:R-:W-:-:S05]  /*0050*/  IMAD R5, R0, UR4, R5 ;  /* 0x0000000400057c24 */ /* 0x001fca000f8e0205 */
[----:B-1----:R-:W-:-:S13]  /*0060*/  ISETP.GE.AND P0, PT, R5, UR5, PT ;  /* 0x0000000505007c0c */ /* 0x002fda000bf06270 */
[----:B------:R-:W-:Y:S05]  /*0070*/  @P0 EXIT ;  /* 0x000000000000094d */ /* 0x000fea0003800000 */
[----:B------:R-:W0:Y:S01]  /*0080*/  LDC.64 R2, c[0x0][0x380] ;  /* 0x0000e000ff027b82 */ /* 0x000e220000000a00 */
[----:B------:R-:W1:Y:S01]  /*0090*/  LDCU.64 UR4, c[0x0][0x358] ;  /* 0x00006b00ff0477ac */ /* 0x000e620008000a00 */
[----:B0-----:R-:W-:-:S05]  /*00a0*/  IMAD.WIDE R2, R5, 0x4, R2 ;  /* 0x0000000405027825 */ /* 0x001fca00078e0202 */
[----:B-1----:R-:W2:Y:S02]  /*00b0*/  LDG.E R0, desc[UR4][R2.64] ;  /* 0x0000000402007981 */ /* 0x002ea4000c1e1900 */
[----:B--2---:R-:W-:-:S05]  /*00c0*/  FMUL R5, R0, R0 ;  /* 0x0000000000057220 */ /* 0x004fca0000400000 */
[----:B------:R-:W-:Y:S01]  /*00d0*/  STG.E desc[UR4][R2.64], R5 ;  /* 0x0000000502007986 */ /* 0x000fe2000c101904 */
[----:B------:R-:W-:Y:S05]  /*00e0*/  EXIT ;  /* 0x000000000000794d */ /* 0x000fea0003800000 */
.L_x_0:
[----:B------:R-:W-:-:S00]  /*00f0*/  BRA `(.L_x_0) ;  /* 0xfffffffc00fc7947 */ /* 0x000fc0000383ffff */
[----:B------:R-:W-:-:S00]  /*0100*/  NOP ;  /* 0x0000000000007918 */ /* 0x000fc00000000000 */
[----:B------:R-:W-:-:S00]  /*0110*/  NOP ;  /* 0x0000000000007918 */ /* 0x000fc00000000000 */
[----:B------:R-:W-:-:S00]  /*0120*/  NOP ;  /* 0x0000000000007918 */ /* 0x000fc00000000000 */
[----:B------:R-:W-:-:S00]  /*0130*/  NOP ;  /* 0x0000000000007918 */ /* 0x000fc00000000000 */
[----:B------:R-:W-:-:S00]  /*0140*/  NOP ;  /* 0x0000000000007918 */ /* 0x000fc00000000000 */
[----:B------:R-:W-:-:S00]  /*0150*/  NOP ;  /* 0x0000000000007918 */ /* 0x000fc00000000000 */
[----:B------:R-:W-:-:S00]  /*0160*/  NOP ;  /* 0x0000000000007918 */ /* 0x000fc00000000000 */
[----:B------:R-:W-:-:S00]  /*0170*/  NOP ;  /* 0x0000000000007918 */ /* 0x000fc00000000000 */
.L_x_1:


//--------------------- .nv.shared.reserved.0     --------------------------
	.section	.nv.shared.reserved.0,"aw",@nobits
	.weak		__nv_reservedSMEM_offset_0_alias
	.size		__nv_reservedSMEM_offset_0_alias, 0, 64
	.other		__nv_reservedSMEM_offset_0_alias,@"STO_CUDA_RESERVED_SHARED STV_DEFAULT"
__nv_reservedSMEM_offset_0_alias:
	.zero		0
	.zero		64


//--------------------- .nv.constant0._Z17squareArrayKernelPfi --------------------------
	.section	.nv.constant0._Z17squareArrayKernelPfi,"a",@progbits
	.sectionflags	@""
	.align	4
.nv.constant0._Z17squareArrayKernelPfi:
	.zero		908


//--------------------- SYMBOLS --------------------------

	.type		.nv.reservedSmem.offset0,@object
	.size		.nv.reservedSmem.offset0,0x4
